//
// Generated by NVIDIA NVVM Compiler
//
// Compiler Build ID: CL-36424714
// Cuda compilation tools, release 13.0, V13.0.88
// Based on NVVM 20.0.0
//

.version 9.0
.target sm_100
.address_size 64

	// .globl	_Z13conv2d_sharedPKfPfii
.const .align 4 .b8 d_kernel[36];
// _ZZ13conv2d_sharedPKfPfiiE4tile has been demoted

.visible .entry _Z13conv2d_sharedPKfPfii(
	.param .u64 .ptr .align 1 _Z13conv2d_sharedPKfPfii_param_0,
	.param .u64 .ptr .align 1 _Z13conv2d_sharedPKfPfii_param_1,
	.param .u32 _Z13conv2d_sharedPKfPfii_param_2,
	.param .u32 _Z13conv2d_sharedPKfPfii_param_3
)
{
	.reg .pred 	%p<7>;
	.reg .b32 	%r<22>;
	.reg .b32 	%f<29>;
	.reg .b64 	%rd<9>;
	// demoted variable
	.shared .align 4 .b8 _ZZ13conv2d_sharedPKfPfiiE4tile[256];
	ld.param.u64 	%rd1, [_Z13conv2d_sharedPKfPfii_param_0];
	ld.param.u64 	%rd2, [_Z13conv2d_sharedPKfPfii_param_1];
	ld.param.u32 	%r4, [_Z13conv2d_sharedPKfPfii_param_2];
	ld.param.u32 	%r6, [_Z13conv2d_sharedPKfPfii_param_3];
	mov.u32 	%r7, %tid.x;
	mov.u32 	%r8, %ctaid.x;
	mov.u32 	%r9, %ntid.x;
	mad.lo.s32 	%r1, %r8, %r9, %r7;
	mov.u32 	%r10, %tid.y;
	mov.u32 	%r11, %ctaid.y;
	mov.u32 	%r12, %ntid.y;
	mad.lo.s32 	%r13, %r11, %r12, %r10;
	setp.ge.s32 	%p1, %r1, %r4;
	setp.ge.s32 	%p2, %r13, %r6;
	shl.b32 	%r14, %r13, 5;
	mov.u32 	%r15, _ZZ13conv2d_sharedPKfPfiiE4tile;
	add.s32 	%r16, %r15, %r14;
	shl.b32 	%r17, %r1, 2;
	add.s32 	%r3, %r16, %r17;
	or.pred  	%p3, %p1, %p2;
	@%p3 bra 	$L__BB0_2;
	cvta.to.global.u64 	%rd3, %rd1;
	mad.lo.s32 	%r18, %r4, %r13, %r1;
	mul.wide.s32 	%rd4, %r18, 4;
	add.s64 	%rd5, %rd3, %rd4;
	ld.global.f32 	%f1, [%rd5];
	st.shared.f32 	[%r3], %f1;
$L__BB0_2:
	bar.sync 	0;
	add.s32 	%r19, %r4, -2;
	setp.ge.s32 	%p4, %r1, %r19;
	add.s32 	%r20, %r6, -2;
	setp.ge.s32 	%p5, %r13, %r20;
	or.pred  	%p6, %p4, %p5;
	@%p6 bra 	$L__BB0_4;
	ld.shared.f32 	%f2, [%r3];
	ld.const.f32 	%f3, [d_kernel];
	fma.rn.f32 	%f4, %f2, %f3, 0f00000000;
	ld.shared.f32 	%f5, [%r3+4];
	ld.const.f32 	%f6, [d_kernel+4];
	fma.rn.f32 	%f7, %f5, %f6, %f4;
	ld.shared.f32 	%f8, [%r3+8];
	ld.const.f32 	%f9, [d_kernel+8];
	fma.rn.f32 	%f10, %f8, %f9, %f7;
	ld.shared.f32 	%f11, [%r3+32];
	ld.const.f32 	%f12, [d_kernel+12];
	fma.rn.f32 	%f13, %f11, %f12, %f10;
	ld.shared.f32 	%f14, [%r3+36];
	ld.const.f32 	%f15, [d_kernel+16];
	fma.rn.f32 	%f16, %f14, %f15, %f13;
	ld.shared.f32 	%f17, [%r3+40];
	ld.const.f32 	%f18, [d_kernel+20];
	fma.rn.f32 	%f19, %f17, %f18, %f16;
	ld.shared.f32 	%f20, [%r3+64];
	ld.const.f32 	%f21, [d_kernel+24];
	fma.rn.f32 	%f22, %f20, %f21, %f19;
	ld.shared.f32 	%f23, [%r3+68];
	ld.const.f32 	%f24, [d_kernel+28];
	fma.rn.f32 	%f25, %f23, %f24, %f22;
	ld.shared.f32 	%f26, [%r3+72];
	ld.const.f32 	%f27, [d_kernel+32];
	fma.rn.f32 	%f28, %f26, %f27, %f25;
	mad.lo.s32 	%r21, %r4, %r13, %r1;
	cvta.to.global.u64 	%rd6, %rd2;
	mul.wide.s32 	%rd7, %r21, 4;
	add.s64 	%rd8, %rd6, %rd7;
	st.global.f32 	[%rd8], %f28;
$L__BB0_4:
	ret;

}


// ===== COMPILED SASS (sm_100) =====

	.target	sm_100

	.elftype	@"ET_EXEC"


//--------------------- .note.nv.tkinfo           --------------------------
	.section	.note.nv.tkinfo,"",@"SHT_NOTE"
	.sectionflags	@"SHF_NOTE_NV_TKINFO"
	.tkinfo
        /*0018*/ 	.word	0x00000002
        /*0030*/ 	.string	""
        /*0030*/ 	.string	"ptxas"
        /*0030*/ 	.string	"Cuda compilation tools, release 13.0, V13.0.88"
        /*0030*/ 	.string	"Build cuda_13.0.r13.0/compiler.36424714_0"
        /*0030*/ 	.string	"-arch sm_100 -m 64 "



//--------------------- .note.nv.cuinfo           --------------------------
	.section	.note.nv.cuinfo,"",@"SHT_NOTE"
	.sectionflags	@"SHF_NOTE_NV_CUINFO"
        /*0018*/ 	.short	0x0002
        /*001a*/ 	.short	0x0064
        /*001c*/ 	.short	0x0082
	.zero		2


//--------------------- .nv.info                  --------------------------
	.section	.nv.info,"",@"SHT_CUDA_INFO"
	.align	4


	//----- nvinfo : EIATTR_REGCOUNT
	.align		4
        /*0000*/ 	.byte	0x04, 0x2f
        /*0002*/ 	.short	(.L_2 - .L_1)
	.align		4
.L_1:
        /*0004*/ 	.word	index@(_Z13conv2d_sharedPKfPfii)
        /*0008*/ 	.word	0x00000016


	//----- nvinfo : EIATTR_FRAME_SIZE
	.align		4
.L_2:
        /*000c*/ 	.byte	0x04, 0x11
        /*000e*/ 	.short	(.L_4 - .L_3)
	.align		4
.L_3:
        /*0010*/ 	.word	index@(_Z13conv2d_sharedPKfPfii)
        /*0014*/ 	.word	0x00000000


	//----- nvinfo : EIATTR_MIN_STACK_SIZE
	.align		4
.L_4:
        /*0018*/ 	.byte	0x04, 0x12
        /*001a*/ 	.short	(.L_6 - .L_5)
	.align		4
.L_5:
        /*001c*/ 	.word	index@(_Z13conv2d_sharedPKfPfii)
        /*0020*/ 	.word	0x00000000
.L_6:


//--------------------- .nv.compat                --------------------------
	.section	.nv.compat,"",@"SHT_CUDA_COMPAT_INFO"
	.align	4
        /*0000*/ 	.byte	0x02, 0x09, 0x00, 0x00, 0x02, 0x02, 0x01, 0x00, 0x02, 0x05, 0x05, 0x00, 0x03, 0x07, 0x01, 0x01
        /*0010*/ 	.byte	0x02, 0x03, 0x00, 0x00, 0x02, 0x06, 0x01, 0x00, 0x04, 0x0b, 0x08, 0x00, 0x09, 0x00, 0x00, 0x00
        /*0020*/ 	.byte	0x00, 0x00, 0x00, 0x00


//--------------------- .nv.info._Z13conv2d_sharedPKfPfii --------------------------
	.section	.nv.info._Z13conv2d_sharedPKfPfii,"",@"SHT_CUDA_INFO"
	.sectionflags	@""
	.align	4


	//----- nvinfo : EIATTR_CUDA_API_VERSION
	.align		4
        /*0000*/ 	.byte	0x04, 0x37
        /*0002*/ 	.short	(.L_8 - .L_7)
.L_7:
        /*0004*/ 	.word	0x00000082


	//----- nvinfo : EIATTR_KPARAM_INFO
	.align		4
.L_8:
        /*0008*/ 	.byte	0x04, 0x17
        /*000a*/ 	.short	(.L_10 - .L_9)
.L_9:
        /*000c*/ 	.word	0x00000000
        /*0010*/ 	.short	0x0003
        /*0012*/ 	.short	0x0014
        /*0014*/ 	.byte	0x00, 0xf0, 0x11, 0x00


	//----- nvinfo : EIATTR_KPARAM_INFO
	.align		4
.L_10:
        /*0018*/ 	.byte	0x04, 0x17
        /*001a*/ 	.short	(.L_12 - .L_11)
.L_11:
        /*001c*/ 	.word	0x00000000
        /*0020*/ 	.short	0x0002
        /*0022*/ 	.short	0x0010
        /*0024*/ 	.byte	0x00, 0xf0, 0x11, 0x00


	//----- nvinfo : EIATTR_KPARAM_INFO
	.align		4
.L_12:
        /*0028*/ 	.byte	0x04, 0x17
        /*002a*/ 	.short	(.L_14 - .L_13)
.L_13:
        /*002c*/ 	.word	0x00000000
        /*0030*/ 	.short	0x0001
        /*0032*/ 	.short	0x0008
        /*0034*/ 	.byte	0x00, 0xf5, 0x21, 0x00


	//----- nvinfo : EIATTR_KPARAM_INFO
	.align		4
.L_14:
        /*0038*/ 	.byte	0x04, 0x17
        /*003a*/ 	.short	(.L_16 - .L_15)
.L_15:
        /*003c*/ 	.word	0x00000000
        /*0040*/ 	.short	0x0000
        /*0042*/ 	.short	0x0000
        /*0044*/ 	.byte	0x00, 0xf5, 0x21, 0x00


	//----- nvinfo : EIATTR_SPARSE_MMA_MASK
	.align		4
.L_16:
        /*0048*/ 	.byte	0x03, 0x50
        /*004a*/ 	.short	0x0000


	//----- nvinfo : EIATTR_MAXREG_COUNT
	.align		4
        /*004c*/ 	.byte	0x03, 0x1b
        /*004e*/ 	.short	0x00ff


	//----- nvinfo : EIATTR_NUM_BARRIERS
	.align		4
        /*0050*/ 	.byte	0x02, 0x4c
        /*0052*/ 	.byte	0x01
	.zero		1


	//----- nvinfo : EIATTR_MERCURY_ISA_VERSION
	.align		4
        /*0054*/ 	.byte	0x03, 0x5f
        /*0056*/ 	.short	0x0101


	//----- nvinfo : EIATTR_VRC_CTA_INIT_COUNT
	.align		4
        /*0058*/ 	.byte	0x02, 0x4a
	.zero		1
	.zero		1


	//----- nvinfo : EIATTR_EXIT_INSTR_OFFSETS
	.align		4
        /*005c*/ 	.byte	0x04, 0x1c
        /*005e*/ 	.short	(.L_18 - .L_17)


	//   ....[0]....
.L_17:
        /*0060*/ 	.word	0x000001c0


	//   ....[1]....
        /*0064*/ 	.word	0x00000360


	//----- nvinfo : EIATTR_CBANK_PARAM_SIZE
	.align		4
.L_18:
        /*0068*/ 	.byte	0x03, 0x19
        /*006a*/ 	.short	0x0018


	//----- nvinfo : EIATTR_PARAM_CBANK
	.align		4
        /*006c*/ 	.byte	0x04, 0x0a
        /*006e*/ 	.short	(.L_20 - .L_19)
	.align		4
.L_19:
        /*0070*/ 	.word	index@(.nv.constant0._Z13conv2d_sharedPKfPfii)
        /*0074*/ 	.short	0x0380
        /*0076*/ 	.short	0x0018


	//----- nvinfo : EIATTR_SW_WAR
	.align		4
.L_20:
        /*0078*/ 	.byte	0x04, 0x36
        /*007a*/ 	.short	(.L_22 - .L_21)
.L_21:
        /*007c*/ 	.word	0x00000008
.L_22:


//--------------------- .nv.callgraph             --------------------------
	.section	.nv.callgraph,"",@"SHT_CUDA_CALLGRAPH"
	.align	4
	.sectionentsize	8
	.align		4
        /*0000*/ 	.word	0x00000000
	.align		4
        /*0004*/ 	.word	0xffffffff
	.align		4
        /*0008*/ 	.word	0x00000000
	.align		4
        /*000c*/ 	.word	0xfffffffe
	.align		4
        /*0010*/ 	.word	0x00000000
	.align		4
        /*0014*/ 	.word	0xfffffffd
	.align		4
        /*0018*/ 	.word	0x00000000
	.align		4
        /*001c*/ 	.word	0xfffffffc


//--------------------- .nv.constant3             --------------------------
	.section	.nv.constant3,"a",@progbits
	.align	4
.nv.constant3:
	.type		d_kernel,@object
	.size		d_kernel,(.L_0 - d_kernel)
d_kernel:
	.zero		36
.L_0:


//--------------------- .text._Z13conv2d_sharedPKfPfii --------------------------
	.section	.text._Z13conv2d_sharedPKfPfii,"ax",@progbits
	.align	128
        .global         _Z13conv2d_sharedPKfPfii
        .type           _Z13conv2d_sharedPKfPfii,@function
        .size           _Z13conv2d_sharedPKfPfii,(.L_x_1 - _Z13conv2d_sharedPKfPfii)
        .other          _Z13conv2d_sharedPKfPfii,@"STO_CUDA_ENTRY STV_DEFAULT"
_Z13conv2d_sharedPKfPfii:
.text._Z13conv2d_sharedPKfPfii:
[----:B------:R-:W-:Y:S01]  /*0000*/  LDC R1, c[0x0][0x37c] ;  /* 0x0000df00ff017b82 */ /* 0x000fe20000000800 */
[----:B------:R-:W0:Y:S07]  /*0010*/  S2R R4, SR_TID.Y ;  /* 0x0000000000047919 */ /* 0x000e2e0000002200 */
[----:B------:R-:W1:Y:S01]  /*0020*/  LDC R0, c[0x0][0x360] ;  /* 0x0000d800ff007b82 */ /* 0x000e620000000800 */
[----:B------:R-:W2:Y:S01]  /*0030*/  LDCU.64 UR10, c[0x0][0x390] ;  /* 0x00007200ff0a77ac */ /* 0x000ea20008000a00 */
[----:B------:R-:W1:Y:S01]  /*0040*/  S2R R5, SR_TID.X ;  /* 0x0000000000057919 */ /* 0x000e620000002100 */
[----:B------:R-:W3:Y:S05]  /*0050*/  LDCU.64 UR8, c[0x0][0x358] ;  /* 0x00006b00ff0877ac */ /* 0x000eea0008000a00 */
[----:B------:R-:W0:Y:S08]  /*0060*/  S2UR UR5, SR_CTAID.Y ;  /* 0x00000000000579c3 */ /* 0x000e300000002600 */
[----:B------:R-:W0:Y:S08]  /*0070*/  LDC R3, c[0x0][0x364] ;  /* 0x0000d900ff037b82 */ /* 0x000e300000000800 */
[----:B------:R-:W1:Y:S01]  /*0080*/  S2UR UR4, SR_CTAID.X ;  /* 0x00000000000479c3 */ /* 0x000e620000002500 */
[----:B0-----:R-:W-:-:S05]  /*0090*/  IMAD R4, R3, UR5, R4 ;  /* 0x0000000503047c24 */ /* 0x001fca000f8e0204 */
[----:B--2---:R-:W-:Y:S01]  /*00a0*/  ISETP.GE.AND P0, PT, R4, UR11, PT ;  /* 0x0000000b04007c0c */ /* 0x004fe2000bf06270 */
[----:B-1----:R-:W-:-:S05]  /*00b0*/  IMAD R5, R0, UR4, R5 ;  /* 0x0000000400057c24 */ /* 0x002fca000f8e0205 */
[----:B------:R-:W-:-:S13]  /*00c0*/  ISETP.GE.OR P0, PT, R5, UR10, P0 ;  /* 0x0000000a05007c0c */ /* 0x000fda0008706670 */
[----:B------:R-:W0:Y:S01]  /*00d0*/  @!P0 LDC.64 R2, c[0x0][0x380] ;  /* 0x0000e000ff028b82 */ /* 0x000e220000000a00 */
[----:B------:R-:W-:-:S04]  /*00e0*/  @!P0 IMAD R7, R4, UR10, R5 ;  /* 0x0000000a04078c24 */ /* 0x000fc8000f8e0205 */
[----:B0-----:R-:W-:-:S06]  /*00f0*/  @!P0 IMAD.WIDE R2, R7, 0x4, R2 ;  /* 0x0000000407028825 */ /* 0x001fcc00078e0202 */
[----:B---3--:R-:W2:Y:S01]  /*0100*/  @!P0 LDG.E R3, desc[UR8][R2.64] ;  /* 0x0000000802038981 */ /* 0x008ea2000c1e1900 */
[----:B------:R-:W0:Y:S01]  /*0110*/  S2UR UR6, SR_CgaCtaId ;  /* 0x00000000000679c3 */ /* 0x000e220000008800 */
[----:B------:R-:W-:Y:S01]  /*0120*/  UMOV UR4, 0x400 ;  /* 0x0000040000047882 */ /* 0x000fe20000000000 */
[----:B------:R-:W-:-:S06]  /*0130*/  UIADD3 UR5, UPT, UPT, UR11, -0x2, URZ ;  /* 0xfffffffe0b057890 */ /* 0x000fcc000fffe0ff */
[----:B------:R-:W-:Y:S01]  /*0140*/  ISETP.GE.AND P1, PT, R4, UR5, PT ;  /* 0x0000000504007c0c */ /* 0x000fe2000bf26270 */
[----:B0-----:R-:W-:Y:S02]  /*0150*/  ULEA UR4, UR6, UR4, 0x18 ;  /* 0x0000000406047291 */ /* 0x001fe4000f8ec0ff */
[----:B------:R-:W-:-:S04]  /*0160*/  UIADD3 UR6, UPT, UPT, UR10, -0x2, URZ ;  /* 0xfffffffe0a067890 */ /* 0x000fc8000fffe0ff */
[----:B------:R-:W-:Y:S02]  /*0170*/  LEA R0, R4, UR4, 0x5 ;  /* 0x0000000404007c11 */ /* 0x000fe4000f8e28ff */
[C---:B------:R-:W-:Y:S02]  /*0180*/  ISETP.GE.OR P1, PT, R5.reuse, UR6, P1 ;  /* 0x0000000605007c0c */ /* 0x040fe40008f26670 */
[----:B------:R-:W-:-:S05]  /*0190*/  LEA R6, R5, R0, 0x2 ;  /* 0x0000000005067211 */ /* 0x000fca00078e10ff */
[----:B--2---:R0:W-:Y:S01]  /*01a0*/  @!P0 STS [R6], R3 ;  /* 0x0000000306008388 */ /* 0x0041e20000000800 */
[----:B------:R-:W-:Y:S06]  /*01b0*/  BAR.SYNC.DEFER_BLOCKING 0x0 ;  /* 0x0000000000007b1d */ /* 0x000fec0000010000 */
[----:B------:R-:W-:Y:S05]  /*01c0*/  @P1 EXIT ;  /* 0x000000000000194d */ /* 0x000fea0003800000 */
[----:B------:R-:W1:Y:S01]  /*01d0*/  LDS R0, [R6] ;  /* 0x0000000006007984 */ /* 0x000e620000000800 */
[----:B------:R-:W1:Y:S01]  /*01e0*/  LDCU.128 UR4, c[0x3][URZ] ;  /* 0x00c00000ff0477ac */ /* 0x000e620008000c00 */
[----:B------:R-:W-:Y:S02]  /*01f0*/  IMAD R5, R4, UR10, R5 ;  /* 0x0000000a04057c24 */ /* 0x000fe4000f8e0205 */
[----:B0-----:R-:W0:Y:S01]  /*0200*/  LDS R3, [R6+0x4] ;  /* 0x0000040006037984 */ /* 0x001e220000000800 */
[----:B------:R-:W2:Y:S03]  /*0210*/  LDCU.128 UR12, c[0x3][0x10] ;  /* 0x00c00200ff0c77ac */ /* 0x000ea60008000c00 */
[----:B------:R-:W3:Y:S04]  /*0220*/  LDS R7, [R6+0x8] ;  /* 0x0000080006077984 */ /* 0x000ee80000000800 */
[----:B------:R-:W4:Y:S04]  /*0230*/  LDS R9, [R6+0x20] ;  /* 0x0000200006097984 */ /* 0x000f280000000800 */
[----:B------:R-:W2:Y:S04]  /*0240*/  LDS R11, [R6+0x24] ;  /* 0x00002400060b7984 */ /* 0x000ea80000000800 */
[----:B------:R-:W5:Y:S04]  /*0250*/  LDS R13, [R6+0x28] ;  /* 0x00002800060d7984 */ /* 0x000f680000000800 */
[----:B------:R-:W5:Y:S04]  /*0260*/  LDS R15, [R6+0x40] ;  /* 0x00004000060f7984 */ /* 0x000f680000000800 */
[----:B------:R-:W5:Y:S04]  /*0270*/  LDS R17, [R6+0x44] ;  /* 0x0000440006117984 */ /* 0x000f680000000800 */
[----:B------:R-:W5:Y:S01]  /*0280*/  LDS R19, [R6+0x48] ;  /* 0x0000480006137984 */ /* 0x000f620000000800 */
[----:B-1----:R-:W-:Y:S01]  /*0290*/  FFMA R0, R0, UR4, RZ ;  /* 0x0000000400007c23 */ /* 0x002fe200080000ff */
[----:B------:R-:W1:Y:S03]  /*02a0*/  LDCU UR4, c[0x3][0x20] ;  /* 0x00c00400ff0477ac */ /* 0x000e660008000800 */
[----:B0-----:R-:W-:-:S02]  /*02b0*/  FFMA R0, R3, UR5, R0 ;  /* 0x0000000503007c23 */ /* 0x001fc40008000000 */
[----:B------:R-:W0:Y:S02]  /*02c0*/  LDC.64 R2, c[0x0][0x388] ;  /* 0x0000e200ff027b82 */ /* 0x000e240000000a00 */
[----:B---3--:R-:W-:-:S04]  /*02d0*/  FFMA R0, R7, UR6, R0 ;  /* 0x0000000607007c23 */ /* 0x008fc80008000000 */
[----:B----4-:R-:W-:-:S04]  /*02e0*/  FFMA R0, R9, UR7, R0 ;  /* 0x0000000709007c23 */ /* 0x010fc80008000000 */
[----:B--2---:R-:W-:-:S04]  /*02f0*/  FFMA R0, R11, UR12, R0 ;  /* 0x0000000c0b007c23 */ /* 0x004fc80008000000 */
[----:B-----5:R-:W-:-:S04]  /*0300*/  FFMA R0, R13, UR13, R0 ;  /* 0x0000000d0d007c23 */ /* 0x020fc80008000000 */
[----:B------:R-:W-:-:S04]  /*0310*/  FFMA R0, R15, UR14, R0 ;  /* 0x0000000e0f007c23 */ /* 0x000fc80008000000 */
[----:B------:R-:W-:Y:S01]  /*0320*/  FFMA R0, R17, UR15, R0 ;  /* 0x0000000f11007c23 */ /* 0x000fe20008000000 */
[----:B0-----:R-:W-:-:S04]  /*0330*/  IMAD.WIDE R2, R5, 0x4, R2 ;  /* 0x0000000405027825 */ /* 0x001fc800078e0202 */
[----:B-1----:R-:W-:-:S05]  /*0340*/  FFMA R19, R19, UR4, R0 ;  /* 0x0000000413137c23 */ /* 0x002fca0008000000 */
[----:B------:R-:W-:Y:S01]  /*0350*/  STG.E desc[UR8][R2.64], R19 ;  /* 0x0000001302007986 */ /* 0x000fe2000c101908 */
[----:B------:R-:W-:Y:S05]  /*0360*/  EXIT ;  /* 0x000000000000794d */ /* 0x000fea0003800000 */
.L_x_0:
[----:B------:R-:W-:-:S00]  /*0370*/  BRA `(.L_x_0) ;  /* 0xfffffffc00fc7947 */ /* 0x000fc0000383ffff */
[----:B------:R-:W-:-:S00]  /*0380*/  NOP ;  /* 0x0000000000007918 */ /* 0x000fc00000000000 */
[----:B------:R-:W-:-:S00]  /*0390*/  NOP ;  /* 0x0000000000007918 */ /* 0x000fc00000000000 */
[----:B------:R-:W-:-:S00]  /*03a0*/  NOP ;  /* 0x0000000000007918 */ /* 0x000fc00000000000 */
[----:B------:R-:W-:-:S00]  /*03b0*/  NOP ;  /* 0x0000000000007918 */ /* 0x000fc00000000000 */
[----:B------:R-:W-:-:S00]  /*03c0*/  NOP ;  /* 0x0000000000007918 */ /* 0x000fc00000000000 */
[----:B------:R-:W-:-:S00]  /*03d0*/  NOP ;  /* 0x0000000000007918 */ /* 0x000fc00000000000 */
[----:B------:R-:W-:-:S00]  /*03e0*/  NOP ;  /* 0x0000000000007918 */ /* 0x000fc00000000000 */
[----:B------:R-:W-:-:S00]  /*03f0*/  NOP ;  /* 0x0000000000007918 */ /* 0x000fc00000000000 */
.L_x_1:


//--------------------- .nv.shared._Z13conv2d_sharedPKfPfii --------------------------
	.section	.nv.shared._Z13conv2d_sharedPKfPfii,"aw",@nobits
	.sectionflags	@""
	.align	4
.nv.shared._Z13conv2d_sharedPKfPfii:
	.zero		1280


//--------------------- .nv.shared.reserved.0     --------------------------
	.section	.nv.shared.reserved.0,"aw",@nobits
	.weak		__nv_reservedSMEM_offset_0_alias
	.size		__nv_reservedSMEM_offset_0_alias, 0, 64
	.other		__nv_reservedSMEM_offset_0_alias,@"STO_CUDA_RESERVED_SHARED STV_DEFAULT"
__nv_reservedSMEM_offset_0_alias:
	.zero		0
	.zero		64


//--------------------- .nv.constant0._Z13conv2d_sharedPKfPfii --------------------------
	.section	.nv.constant0._Z13conv2d_sharedPKfPfii,"a",@progbits
	.sectionflags	@""
	.align	4
.nv.constant0._Z13conv2d_sharedPKfPfii:
	.zero		920


//--------------------- SYMBOLS --------------------------

	.type		.nv.reservedSmem.offset0,@object
	.size		.nv.reservedSmem.offset0,0x4
	.type		.nv.reservedSmem.cap,@object
	.size		.nv.reservedSmem.cap,0x4
